//
// Generated by NVIDIA NVVM Compiler
//
// Compiler Build ID: CL-36424714
// Cuda compilation tools, release 13.0, V13.0.88
// Based on NVVM 20.0.0
//

.version 9.0
.target sm_100
.address_size 64

	// .globl	_Z7kconvolPfS_i

.visible .entry _Z7kconvolPfS_i(
	.param .u64 .ptr .align 1 _Z7kconvolPfS_i_param_0,
	.param .u64 .ptr .align 1 _Z7kconvolPfS_i_param_1,
	.param .u32 _Z7kconvolPfS_i_param_2
)
{
	.reg .pred 	%p<13>;
	.reg .b32 	%r<10>;
	.reg .b32 	%f<12>;
	.reg .b64 	%rd<15>;
	.reg .b64 	%fd<3>;

	ld.param.u64 	%rd3, [_Z7kconvolPfS_i_param_0];
	ld.param.u64 	%rd4, [_Z7kconvolPfS_i_param_1];
	ld.param.u32 	%r3, [_Z7kconvolPfS_i_param_2];
	cvta.to.global.u64 	%rd1, %rd4;
	cvta.to.global.u64 	%rd2, %rd3;
	mov.u32 	%r4, %tid.x;
	mov.u32 	%r5, %ctaid.x;
	mov.u32 	%r6, %ntid.x;
	mad.lo.s32 	%r1, %r5, %r6, %r4;
	div.s32 	%r2, %r1, %r3;
	setp.ge.s32 	%p1, %r2, %r3;
	setp.lt.s32 	%p2, %r3, 0;
	or.pred  	%p3, %p2, %p1;
	@%p3 bra 	$L__BB0_4;
	rem.s32 	%r7, %r1, %r3;
	setp.eq.s32 	%p4, %r2, 0;
	setp.eq.s32 	%p5, %r7, 0;
	or.pred  	%p6, %p5, %p4;
	add.s32 	%r8, %r3, -1;
	setp.eq.s32 	%p7, %r2, %r8;
	setp.eq.s32 	%p8, %r7, %r8;
	or.pred  	%p9, %p8, %p7;
	or.pred  	%p11, %p6, %p9;
	not.pred 	%p12, %p11;
	@%p12 bra 	$L__BB0_3;
	mul.wide.s32 	%rd12, %r1, 4;
	add.s64 	%rd13, %rd2, %rd12;
	ld.global.f32 	%f11, [%rd13];
	add.s64 	%rd14, %rd1, %rd12;
	st.global.f32 	[%rd14], %f11;
	bra.uni 	$L__BB0_4;
$L__BB0_3:
	sub.s32 	%r9, %r1, %r3;
	mul.wide.s32 	%rd5, %r9, 4;
	add.s64 	%rd6, %rd2, %rd5;
	ld.global.f32 	%f1, [%rd6];
	mul.wide.u32 	%rd7, %r3, 4;
	add.s64 	%rd8, %rd6, %rd7;
	ld.global.f32 	%f2, [%rd8+-4];
	add.f32 	%f3, %f1, %f2;
	ld.global.f32 	%f4, [%rd8];
	add.f32 	%f5, %f3, %f4;
	ld.global.f32 	%f6, [%rd8+4];
	add.f32 	%f7, %f5, %f6;
	add.s64 	%rd9, %rd8, %rd7;
	ld.global.f32 	%f8, [%rd9];
	add.f32 	%f9, %f7, %f8;
	cvt.f64.f32 	%fd1, %f9;
	mul.f64 	%fd2, %fd1, 0d3FC999999999999A;
	cvt.rn.f32.f64 	%f10, %fd2;
	mul.wide.s32 	%rd10, %r1, 4;
	add.s64 	%rd11, %rd1, %rd10;
	st.global.f32 	[%rd11], %f10;
$L__BB0_4:
	ret;

}


// ===== COMPILED SASS (sm_100) =====

	.target	sm_100

	.elftype	@"ET_EXEC"


//--------------------- .note.nv.tkinfo           --------------------------
	.section	.note.nv.tkinfo,"",@"SHT_NOTE"
	.sectionflags	@"SHF_NOTE_NV_TKINFO"
	.tkinfo
        /*0018*/ 	.word	0x00000002
        /*0030*/ 	.string	""
        /*0030*/ 	.string	"ptxas"
        /*0030*/ 	.string	"Cuda compilation tools, release 13.0, V13.0.88"
        /*0030*/ 	.string	"Build cuda_13.0.r13.0/compiler.36424714_0"
        /*0030*/ 	.string	"-arch sm_100 -m 64 "



//--------------------- .note.nv.cuinfo           --------------------------
	.section	.note.nv.cuinfo,"",@"SHT_NOTE"
	.sectionflags	@"SHF_NOTE_NV_CUINFO"
        /*0018*/ 	.short	0x0002
        /*001a*/ 	.short	0x0064
        /*001c*/ 	.short	0x0082
	.zero		2


//--------------------- .nv.info                  --------------------------
	.section	.nv.info,"",@"SHT_CUDA_INFO"
	.align	4


	//----- nvinfo : EIATTR_REGCOUNT
	.align		4
        /*0000*/ 	.byte	0x04, 0x2f
        /*0002*/ 	.short	(.L_1 - .L_0)
	.align		4
.L_0:
        /*0004*/ 	.word	index@(_Z7kconvolPfS_i)
        /*0008*/ 	.word	0x0000000e


	//----- nvinfo : EIATTR_FRAME_SIZE
	.align		4
.L_1:
        /*000c*/ 	.byte	0x04, 0x11
        /*000e*/ 	.short	(.L_3 - .L_2)
	.align		4
.L_2:
        /*0010*/ 	.word	index@(_Z7kconvolPfS_i)
        /*0014*/ 	.word	0x00000000


	//----- nvinfo : EIATTR_MIN_STACK_SIZE
	.align		4
.L_3:
        /*0018*/ 	.byte	0x04, 0x12
        /*001a*/ 	.short	(.L_5 - .L_4)
	.align		4
.L_4:
        /*001c*/ 	.word	index@(_Z7kconvolPfS_i)
        /*0020*/ 	.word	0x00000000
.L_5:


//--------------------- .nv.compat                --------------------------
	.section	.nv.compat,"",@"SHT_CUDA_COMPAT_INFO"
	.align	4
        /*0000*/ 	.byte	0x02, 0x09, 0x00, 0x00, 0x02, 0x02, 0x01, 0x00, 0x02, 0x05, 0x05, 0x00, 0x03, 0x07, 0x01, 0x01
        /*0010*/ 	.byte	0x02, 0x03, 0x00, 0x00, 0x02, 0x06, 0x01, 0x00, 0x04, 0x0b, 0x08, 0x00, 0x01, 0x00, 0x00, 0x00
        /*0020*/ 	.byte	0x00, 0x00, 0x00, 0x00


//--------------------- .nv.info._Z7kconvolPfS_i  --------------------------
	.section	.nv.info._Z7kconvolPfS_i,"",@"SHT_CUDA_INFO"
	.sectionflags	@""
	.align	4


	//----- nvinfo : EIATTR_CUDA_API_VERSION
	.align		4
        /*0000*/ 	.byte	0x04, 0x37
        /*0002*/ 	.short	(.L_7 - .L_6)
.L_6:
        /*0004*/ 	.word	0x00000082


	//----- nvinfo : EIATTR_KPARAM_INFO
	.align		4
.L_7:
        /*0008*/ 	.byte	0x04, 0x17
        /*000a*/ 	.short	(.L_9 - .L_8)
.L_8:
        /*000c*/ 	.word	0x00000000
        /*0010*/ 	.short	0x0002
        /*0012*/ 	.short	0x0010
        /*0014*/ 	.byte	0x00, 0xf0, 0x11, 0x00


	//----- nvinfo : EIATTR_KPARAM_INFO
	.align		4
.L_9:
        /*0018*/ 	.byte	0x04, 0x17
        /*001a*/ 	.short	(.L_11 - .L_10)
.L_10:
        /*001c*/ 	.word	0x00000000
        /*0020*/ 	.short	0x0001
        /*0022*/ 	.short	0x0008
        /*0024*/ 	.byte	0x00, 0xf5, 0x21, 0x00


	//----- nvinfo : EIATTR_KPARAM_INFO
	.align		4
.L_11:
        /*0028*/ 	.byte	0x04, 0x17
        /*002a*/ 	.short	(.L_13 - .L_12)
.L_12:
        /*002c*/ 	.word	0x00000000
        /*0030*/ 	.short	0x0000
        /*0032*/ 	.short	0x0000
        /*0034*/ 	.byte	0x00, 0xf5, 0x21, 0x00


	//----- nvinfo : EIATTR_SPARSE_MMA_MASK
	.align		4
.L_13:
        /*0038*/ 	.byte	0x03, 0x50
        /*003a*/ 	.short	0x0000


	//----- nvinfo : EIATTR_MAXREG_COUNT
	.align		4
        /*003c*/ 	.byte	0x03, 0x1b
        /*003e*/ 	.short	0x00ff


	//----- nvinfo : EIATTR_MERCURY_ISA_VERSION
	.align		4
        /*0040*/ 	.byte	0x03, 0x5f
        /*0042*/ 	.short	0x0101


	//----- nvinfo : EIATTR_VRC_CTA_INIT_COUNT
	.align		4
        /*0044*/ 	.byte	0x02, 0x4a
	.zero		1
	.zero		1


	//----- nvinfo : EIATTR_EXIT_INSTR_OFFSETS
	.align		4
        /*0048*/ 	.byte	0x04, 0x1c
        /*004a*/ 	.short	(.L_15 - .L_14)


	//   ....[0]....
.L_14:
        /*004c*/ 	.word	0x00000200


	//   ....[1]....
        /*0050*/ 	.word	0x00000350


	//   ....[2]....
        /*0054*/ 	.word	0x000004c0


	//----- nvinfo : EIATTR_CRS_STACK_SIZE
	.align		4
.L_15:
        /*0058*/ 	.byte	0x04, 0x1e
        /*005a*/ 	.short	(.L_17 - .L_16)
.L_16:
        /*005c*/ 	.word	0x00000000


	//----- nvinfo : EIATTR_CBANK_PARAM_SIZE
	.align		4
.L_17:
        /*0060*/ 	.byte	0x03, 0x19
        /*0062*/ 	.short	0x0014


	//----- nvinfo : EIATTR_PARAM_CBANK
	.align		4
        /*0064*/ 	.byte	0x04, 0x0a
        /*0066*/ 	.short	(.L_19 - .L_18)
	.align		4
.L_18:
        /*0068*/ 	.word	index@(.nv.constant0._Z7kconvolPfS_i)
        /*006c*/ 	.short	0x0380
        /*006e*/ 	.short	0x0014


	//----- nvinfo : EIATTR_SW_WAR
	.align		4
.L_19:
        /*0070*/ 	.byte	0x04, 0x36
        /*0072*/ 	.short	(.L_21 - .L_20)
.L_20:
        /*0074*/ 	.word	0x00000008
.L_21:


//--------------------- .nv.callgraph             --------------------------
	.section	.nv.callgraph,"",@"SHT_CUDA_CALLGRAPH"
	.align	4
	.sectionentsize	8
	.align		4
        /*0000*/ 	.word	0x00000000
	.align		4
        /*0004*/ 	.word	0xffffffff
	.align		4
        /*0008*/ 	.word	0x00000000
	.align		4
        /*000c*/ 	.word	0xfffffffe
	.align		4
        /*0010*/ 	.word	0x00000000
	.align		4
        /*0014*/ 	.word	0xfffffffd
	.align		4
        /*0018*/ 	.word	0x00000000
	.align		4
        /*001c*/ 	.word	0xfffffffc


//--------------------- .text._Z7kconvolPfS_i     --------------------------
	.section	.text._Z7kconvolPfS_i,"ax",@progbits
	.align	128
        .global         _Z7kconvolPfS_i
        .type           _Z7kconvolPfS_i,@function
        .size           _Z7kconvolPfS_i,(.L_x_2 - _Z7kconvolPfS_i)
        .other          _Z7kconvolPfS_i,@"STO_CUDA_ENTRY STV_DEFAULT"
_Z7kconvolPfS_i:
.text._Z7kconvolPfS_i:
[----:B------:R-:W-:Y:S08]  /*0000*/  LDC R1, c[0x0][0x37c] ;  /* 0x0000df00ff017b82 */ /* 0x000ff00000000800 */
[----:B------:R-:W0:Y:S01]  /*0010*/  LDC R3, c[0x0][0x390] ;  /* 0x0000e400ff037b82 */ /* 0x000e220000000800 */
[----:B------:R-:W1:Y:S07]  /*0020*/  S2R R0, SR_TID.X ;  /* 0x0000000000007919 */ /* 0x000e6e0000002100 */
[----:B------:R-:W1:Y:S08]  /*0030*/  S2UR UR4, SR_CTAID.X ;  /* 0x00000000000479c3 */ /* 0x000e700000002500 */
[----:B------:R-:W1:Y:S01]  /*0040*/  LDC R7, c[0x0][0x360] ;  /* 0x0000d800ff077b82 */ /* 0x000e620000000800 */
[----:B0-----:R-:W-:-:S04]  /*0050*/  IABS R9, R3 ;  /* 0x0000000300097213 */ /* 0x001fc80000000000 */
[----:B------:R-:W0:Y:S01]  /*0060*/  I2F.RP R2, R9 ;  /* 0x0000000900027306 */ /* 0x000e220000209400 */
[----:B-1----:R-:W-:-:S07]  /*0070*/  IMAD R0, R7, UR4, R0 ;  /* 0x0000000407007c24 */ /* 0x002fce000f8e0200 */
[----:B0-----:R-:W0:Y:S02]  /*0080*/  MUFU.RCP R2, R2 ;  /* 0x0000000200027308 */ /* 0x001e240000001000 */
[----:B0-----:R-:W-:Y:S01]  /*0090*/  VIADD R4, R2, 0xffffffe ;  /* 0x0ffffffe02047836 */ /* 0x001fe20000000000 */
[----:B------:R-:W-:-:S05]  /*00a0*/  IABS R2, R0 ;  /* 0x0000000000027213 */ /* 0x000fca0000000000 */
[----:B------:R0:W1:Y:S02]  /*00b0*/  F2I.FTZ.U32.TRUNC.NTZ R5, R4 ;  /* 0x0000000400057305 */ /* 0x000064000021f000 */
[----:B0-----:R-:W-:Y:S02]  /*00c0*/  HFMA2 R4, -RZ, RZ, 0, 0 ;  /* 0x00000000ff047431 */ /* 0x001fe400000001ff */
[----:B-1----:R-:W-:-:S04]  /*00d0*/  IMAD.MOV R6, RZ, RZ, -R5 ;  /* 0x000000ffff067224 */ /* 0x002fc800078e0a05 */
[----:B------:R-:W-:-:S04]  /*00e0*/  IMAD R7, R6, R9, RZ ;  /* 0x0000000906077224 */ /* 0x000fc800078e02ff */
[----:B------:R-:W-:Y:S01]  /*00f0*/  IMAD.HI.U32 R5, R5, R7, R4 ;  /* 0x0000000705057227 */ /* 0x000fe200078e0004 */
[----:B------:R-:W-:-:S04]  /*0100*/  LOP3.LUT R4, R0, R3, RZ, 0x3c, !PT ;  /* 0x0000000300047212 */ /* 0x000fc800078e3cff */
[----:B------:R-:W-:Y:S01]  /*0110*/  ISETP.GE.AND P0, PT, R4, RZ, PT ;  /* 0x000000ff0400720c */ /* 0x000fe20003f06270 */
[----:B------:R-:W-:Y:S01]  /*0120*/  IMAD.HI.U32 R5, R5, R2, RZ ;  /* 0x0000000205057227 */ /* 0x000fe200078e00ff */
[----:B------:R-:W-:-:S03]  /*0130*/  LOP3.LUT R4, RZ, R3, RZ, 0x33, !PT ;  /* 0x00000003ff047212 */ /* 0x000fc600078e33ff */
[----:B------:R-:W-:-:S04]  /*0140*/  IMAD.MOV R6, RZ, RZ, -R5 ;  /* 0x000000ffff067224 */ /* 0x000fc800078e0a05 */
[----:B------:R-:W-:-:S05]  /*0150*/  IMAD R2, R9, R6, R2 ;  /* 0x0000000609027224 */ /* 0x000fca00078e0202 */
[----:B------:R-:W-:-:S13]  /*0160*/  ISETP.GT.U32.AND P2, PT, R9, R2, PT ;  /* 0x000000020900720c */ /* 0x000fda0003f44070 */
[----:B------:R-:W-:Y:S01]  /*0170*/  @!P2 IMAD.IADD R2, R2, 0x1, -R9 ;  /* 0x000000010202a824 */ /* 0x000fe200078e0a09 */
[----:B------:R-:W-:-:S04]  /*0180*/  @!P2 IADD3 R5, PT, PT, R5, 0x1, RZ ;  /* 0x000000010505a810 */ /* 0x000fc80007ffe0ff */
[----:B------:R-:W-:-:S13]  /*0190*/  ISETP.GE.U32.AND P1, PT, R2, R9, PT ;  /* 0x000000090200720c */ /* 0x000fda0003f26070 */
[----:B------:R-:W-:Y:S01]  /*01a0*/  @P1 VIADD R5, R5, 0x1 ;  /* 0x0000000105051836 */ /* 0x000fe20000000000 */
[----:B------:R-:W-:-:S04]  /*01b0*/  ISETP.NE.AND P1, PT, R3, RZ, PT ;  /* 0x000000ff0300720c */ /* 0x000fc80003f25270 */
[----:B------:R-:W-:-:S04]  /*01c0*/  @!P0 IADD3 R5, PT, PT, -R5, RZ, RZ ;  /* 0x000000ff05058210 */ /* 0x000fc80007ffe1ff */
[----:B------:R-:W-:-:S04]  /*01d0*/  SEL R6, R4, R5, !P1 ;  /* 0x0000000504067207 */ /* 0x000fc80004800000 */
[----:B------:R-:W-:-:S04]  /*01e0*/  ISETP.GE.AND P0, PT, R6, R3, PT ;  /* 0x000000030600720c */ /* 0x000fc80003f06270 */
[----:B------:R-:W-:-:S13]  /*01f0*/  ISETP.LT.OR P0, PT, R3, RZ, P0 ;  /* 0x000000ff0300720c */ /* 0x000fda0000701670 */
[----:B------:R-:W-:Y:S05]  /*0200*/  @P0 EXIT ;  /* 0x000000000000094d */ /* 0x000fea0003800000 */
[----:B------:R-:W-:Y:S01]  /*0210*/  ISETP.GE.AND P2, PT, R0, RZ, PT ;  /* 0x000000ff0000720c */ /* 0x000fe20003f46270 */
[----:B------:R-:W-:Y:S01]  /*0220*/  IMAD.IADD R5, R2, 0x1, -R9 ;  /* 0x0000000102057824 */ /* 0x000fe200078e0a09 */
[-C--:B------:R-:W-:Y:S01]  /*0230*/  ISETP.GT.U32.AND P0, PT, R9, R2.reuse, PT ;  /* 0x000000020900720c */ /* 0x080fe20003f04070 */
[----:B------:R-:W0:Y:S01]  /*0240*/  LDCU.64 UR4, c[0x0][0x358] ;  /* 0x00006b00ff0477ac */ /* 0x000e220008000a00 */
[----:B------:R-:W-:Y:S02]  /*0250*/  IADD3 R7, PT, PT, R3, -0x1, RZ ;  /* 0xffffffff03077810 */ /* 0x000fe40007ffe0ff */
[----:B------:R-:W-:Y:S02]  /*0260*/  SEL R5, R5, R2, !P0 ;  /* 0x0000000205057207 */ /* 0x000fe40004000000 */
[----:B------:R-:W-:-:S05]  /*0270*/  ISETP.NE.AND P0, PT, R6, RZ, PT ;  /* 0x000000ff0600720c */ /* 0x000fca0003f05270 */
[----:B------:R-:W-:Y:S01]  /*0280*/  @!P2 IMAD.MOV R5, RZ, RZ, -R5 ;  /* 0x000000ffff05a224 */ /* 0x000fe200078e0a05 */
[----:B------:R-:W-:-:S04]  /*0290*/  ISETP.NE.AND P2, PT, R6, R7, PT ;  /* 0x000000070600720c */ /* 0x000fc80003f45270 */
[----:B------:R-:W-:-:S04]  /*02a0*/  SEL R4, R4, R5, !P1 ;  /* 0x0000000504047207 */ /* 0x000fc80004800000 */
[C---:B------:R-:W-:Y:S02]  /*02b0*/  ISETP.EQ.OR P1, PT, R4.reuse, R7, !P2 ;  /* 0x000000070400720c */ /* 0x040fe40005722670 */
[----:B------:R-:W-:-:S04]  /*02c0*/  ISETP.EQ.OR P0, PT, R4, RZ, !P0 ;  /* 0x000000ff0400720c */ /* 0x000fc80004702670 */
[----:B------:R-:W-:-:S13]  /*02d0*/  PLOP3.LUT P0, PT, P0, P1, PT, 0xf8, 0x8f ;  /* 0x00000000008f781c */ /* 0x000fda0000703f70 */
[----:B0-----:R-:W-:Y:S05]  /*02e0*/  @!P0 BRA `(.L_x_0) ;  /* 0x00000000001c8947 */ /* 0x001fea0003800000 */
[----:B------:R-:W0:Y:S08]  /*02f0*/  LDC.64 R2, c[0x0][0x380] ;  /* 0x0000e000ff027b82 */ /* 0x000e300000000a00 */
[----:B------:R-:W1:Y:S01]  /*0300*/  LDC.64 R4, c[0x0][0x388] ;  /* 0x0000e200ff047b82 */ /* 0x000e620000000a00 */
[----:B0-----:R-:W-:-:S06]  /*0310*/  IMAD.WIDE R2, R0, 0x4, R2 ;  /* 0x0000000400027825 */ /* 0x001fcc00078e0202 */
[----:B------:R-:W2:Y:S01]  /*0320*/  LDG.E R3, desc[UR4][R2.64] ;  /* 0x0000000402037981 */ /* 0x000ea2000c1e1900 */
[----:B-1----:R-:W-:-:S05]  /*0330*/  IMAD.WIDE R4, R0, 0x4, R4 ;  /* 0x0000000400047825 */ /* 0x002fca00078e0204 */
[----:B--2---:R-:W-:Y:S01]  /*0340*/  STG.E desc[UR4][R4.64], R3 ;  /* 0x0000000304007986 */ /* 0x004fe2000c101904 */
[----:B------:R-:W-:Y:S05]  /*0350*/  EXIT ;  /* 0x000000000000794d */ /* 0x000fea0003800000 */
.L_x_0:
[----:B------:R-:W0:Y:S01]  /*0360*/  LDC.64 R4, c[0x0][0x380] ;  /* 0x0000e000ff047b82 */ /* 0x000e220000000a00 */
[----:B------:R-:W-:-:S05]  /*0370*/  IADD3 R7, PT, PT, R0, -R3, RZ ;  /* 0x8000000300077210 */ /* 0x000fca0007ffe0ff */
[----:B0-----:R-:W-:-:S04]  /*0380*/  IMAD.WIDE R4, R7, 0x4, R4 ;  /* 0x0000000407047825 */ /* 0x001fc800078e0204 */
[C---:B------:R-:W-:Y:S02]  /*0390*/  IMAD.WIDE.U32 R6, R3.reuse, 0x4, R4 ;  /* 0x0000000403067825 */ /* 0x040fe400078e0004 */
[----:B------:R-:W2:Y:S04]  /*03a0*/  LDG.E R4, desc[UR4][R4.64] ;  /* 0x0000000404047981 */ /* 0x000ea8000c1e1900 */
[----:B------:R-:W2:Y:S01]  /*03b0*/  LDG.E R9, desc[UR4][R6.64+-0x4] ;  /* 0xfffffc0406097981 */ /* 0x000ea2000c1e1900 */
[----:B------:R-:W-:-:S03]  /*03c0*/  IMAD.WIDE.U32 R2, R3, 0x4, R6 ;  /* 0x0000000403027825 */ /* 0x000fc600078e0006 */
[----:B------:R-:W3:Y:S04]  /*03d0*/  LDG.E R8, desc[UR4][R6.64] ;  /* 0x0000000406087981 */ /* 0x000ee8000c1e1900 */
[----:B------:R-:W4:Y:S04]  /*03e0*/  LDG.E R11, desc[UR4][R6.64+0x4] ;  /* 0x00000404060b7981 */ /* 0x000f28000c1e1900 */
[----:B------:R-:W5:Y:S01]  /*03f0*/  LDG.E R3, desc[UR4][R2.64] ;  /* 0x0000000402037981 */ /* 0x000f62000c1e1900 */
[----:B------:R-:W-:Y:S01]  /*0400*/  UMOV UR6, 0x9999999a ;  /* 0x9999999a00067882 */ /* 0x000fe20000000000 */
[----:B------:R-:W-:Y:S01]  /*0410*/  UMOV UR7, 0x3fc99999 ;  /* 0x3fc9999900077882 */ /* 0x000fe20000000000 */
[----:B--2---:R-:W-:-:S02]  /*0420*/  FADD R9, R4, R9 ;  /* 0x0000000904097221 */ /* 0x004fc40000000000 */
[----:B------:R-:W0:Y:S02]  /*0430*/  LDC.64 R4, c[0x0][0x388] ;  /* 0x0000e200ff047b82 */ /* 0x000e240000000a00 */
[----:B---3--:R-:W-:-:S04]  /*0440*/  FADD R8, R9, R8 ;  /* 0x0000000809087221 */ /* 0x008fc80000000000 */
[----:B----4-:R-:W-:-:S04]  /*0450*/  FADD R8, R8, R11 ;  /* 0x0000000b08087221 */ /* 0x010fc80000000000 */
[----:B-----5:R-:W-:-:S04]  /*0460*/  FADD R10, R8, R3 ;  /* 0x00000003080a7221 */ /* 0x020fc80000000000 */
[----:B------:R-:W1:Y:S01]  /*0470*/  F2F.F64.F32 R8, R10 ;  /* 0x0000000a00087310 */ /* 0x000e620000201800 */
[----:B0-----:R-:W-:Y:S01]  /*0480*/  IMAD.WIDE R4, R0, 0x4, R4 ;  /* 0x0000000400047825 */ /* 0x001fe200078e0204 */
[----:B-1----:R-:W-:-:S10]  /*0490*/  DMUL R8, R8, UR6 ;  /* 0x0000000608087c28 */ /* 0x002fd40008000000 */
[----:B------:R-:W0:Y:S02]  /*04a0*/  F2F.F32.F64 R9, R8 ;  /* 0x0000000800097310 */ /* 0x000e240000301000 */
[----:B0-----:R-:W-:Y:S01]  /*04b0*/  STG.E desc[UR4][R4.64], R9 ;  /* 0x0000000904007986 */ /* 0x001fe2000c101904 */
[----:B------:R-:W-:Y:S05]  /*04c0*/  EXIT ;  /* 0x000000000000794d */ /* 0x000fea0003800000 */
.L_x_1:
[----:B------:R-:W-:-:S00]  /*04d0*/  BRA `(.L_x_1) ;  /* 0xfffffffc00fc7947 */ /* 0x000fc0000383ffff */
[----:B------:R-:W-:-:S00]  /*04e0*/  NOP ;  /* 0x0000000000007918 */ /* 0x000fc00000000000 */
        /* <DEDUP_REMOVED lines=9> */
.L_x_2:


//--------------------- .nv.shared.reserved.0     --------------------------
	.section	.nv.shared.reserved.0,"aw",@nobits
	.weak		__nv_reservedSMEM_offset_0_alias
	.size		__nv_reservedSMEM_offset_0_alias, 0, 64
	.other		__nv_reservedSMEM_offset_0_alias,@"STO_CUDA_RESERVED_SHARED STV_DEFAULT"
__nv_reservedSMEM_offset_0_alias:
	.zero		0
	.zero		64


//--------------------- .nv.constant0._Z7kconvolPfS_i --------------------------
	.section	.nv.constant0._Z7kconvolPfS_i,"a",@progbits
	.sectionflags	@""
	.align	4
.nv.constant0._Z7kconvolPfS_i:
	.zero		916


//--------------------- SYMBOLS --------------------------

	.type		.nv.reservedSmem.offset0,@object
	.size		.nv.reservedSmem.offset0,0x4
